//
// Generated by NVIDIA NVVM Compiler
//
// Compiler Build ID: CL-36424714
// Cuda compilation tools, release 13.0, V13.0.88
// Based on NVVM 20.0.0
//

.version 9.0
.target sm_100
.address_size 64

	// .globl	_Z10searchTextPcS_ii
.extern .func  (.param .b32 func_retval0) vprintf
(
	.param .b64 vprintf_param_0,
	.param .b64 vprintf_param_1
)
;
.global .align 1 .b8 $str[19] = {77, 97, 116, 99, 104, 32, 102, 111, 117, 110, 100, 32, 97, 116, 32, 37, 100, 10};

.visible .entry _Z10searchTextPcS_ii(
	.param .u64 .ptr .align 1 _Z10searchTextPcS_ii_param_0,
	.param .u64 .ptr .align 1 _Z10searchTextPcS_ii_param_1,
	.param .u32 _Z10searchTextPcS_ii_param_2,
	.param .u32 _Z10searchTextPcS_ii_param_3
)
{
	.local .align 8 .b8 	__local_depot0[8];
	.reg .b64 	%SP;
	.reg .b64 	%SPL;
	.reg .pred 	%p<4>;
	.reg .b16 	%rs<3>;
	.reg .b32 	%r<16>;
	.reg .b64 	%rd<13>;

	mov.u64 	%SPL, __local_depot0;
	cvta.local.u64 	%SP, %SPL;
	ld.param.u64 	%rd3, [_Z10searchTextPcS_ii_param_0];
	ld.param.u64 	%rd4, [_Z10searchTextPcS_ii_param_1];
	ld.param.u32 	%r7, [_Z10searchTextPcS_ii_param_3];
	mov.u32 	%r8, %ctaid.x;
	shl.b32 	%r9, %r8, 10;
	mov.u32 	%r10, %tid.x;
	or.b32  	%r1, %r9, %r10;
	setp.lt.s32 	%p1, %r7, 1;
	@%p1 bra 	$L__BB0_6;
	add.s32 	%r2, %r7, -1;
	cvta.to.global.u64 	%rd1, %rd3;
	cvta.to.global.u64 	%rd2, %rd4;
	mov.b32 	%r14, 0;
	mov.u32 	%r15, %r1;
$L__BB0_2:
	cvt.s64.s32 	%rd5, %r15;
	add.s64 	%rd6, %rd1, %rd5;
	ld.global.u8 	%rs1, [%rd6];
	cvt.u64.u32 	%rd7, %r14;
	add.s64 	%rd8, %rd2, %rd7;
	ld.global.u8 	%rs2, [%rd8];
	setp.ne.s16 	%p2, %rs1, %rs2;
	@%p2 bra 	$L__BB0_6;
	setp.eq.s32 	%p3, %r14, %r2;
	@%p3 bra 	$L__BB0_5;
	add.s32 	%r15, %r15, 1;
	add.s32 	%r14, %r14, 1;
	bra.uni 	$L__BB0_2;
$L__BB0_5:
	add.u64 	%rd9, %SP, 0;
	add.u64 	%rd10, %SPL, 0;
	st.local.u32 	[%rd10], %r1;
	mov.u64 	%rd11, $str;
	cvta.global.u64 	%rd12, %rd11;
	{ // callseq 0, 0
	.param .b64 param0;
	st.param.b64 	[param0], %rd12;
	.param .b64 param1;
	st.param.b64 	[param1], %rd9;
	.param .b32 retval0;
	call.uni (retval0), 
	vprintf, 
	(
	param0, 
	param1
	);
	ld.param.b32 	%r12, [retval0];
	} // callseq 0
$L__BB0_6:
	ret;

}


// ===== COMPILED SASS (sm_100) =====

	.target	sm_100

	.elftype	@"ET_EXEC"


//--------------------- .note.nv.tkinfo           --------------------------
	.section	.note.nv.tkinfo,"",@"SHT_NOTE"
	.sectionflags	@"SHF_NOTE_NV_TKINFO"
	.tkinfo
        /*0018*/ 	.word	0x00000002
        /*0030*/ 	.string	""
        /*0030*/ 	.string	"ptxas"
        /*0030*/ 	.string	"Cuda compilation tools, release 13.0, V13.0.88"
        /*0030*/ 	.string	"Build cuda_13.0.r13.0/compiler.36424714_0"
        /*0030*/ 	.string	"-arch sm_100 -m 64 "



//--------------------- .note.nv.cuinfo           --------------------------
	.section	.note.nv.cuinfo,"",@"SHT_NOTE"
	.sectionflags	@"SHF_NOTE_NV_CUINFO"
        /*0018*/ 	.short	0x0002
        /*001a*/ 	.short	0x0064
        /*001c*/ 	.short	0x0082
	.zero		2


//--------------------- .nv.info                  --------------------------
	.section	.nv.info,"",@"SHT_CUDA_INFO"
	.align	4


	//----- nvinfo : EIATTR_REGCOUNT
	.align		4
        /*0000*/ 	.byte	0x04, 0x2f
        /*0002*/ 	.short	(.L_2 - .L_1)
	.align		4
.L_1:
        /*0004*/ 	.word	index@(_Z10searchTextPcS_ii)
        /*0008*/ 	.word	0x00000018


	//----- nvinfo : EIATTR_FRAME_SIZE
	.align		4
.L_2:
        /*000c*/ 	.byte	0x04, 0x11
        /*000e*/ 	.short	(.L_4 - .L_3)
	.align		4
.L_3:
        /*0010*/ 	.word	index@(_Z10searchTextPcS_ii)
        /*0014*/ 	.word	0x00000008


	//----- nvinfo : EIATTR_MIN_STACK_SIZE
	.align		4
.L_4:
        /*0018*/ 	.byte	0x04, 0x12
        /*001a*/ 	.short	(.L_6 - .L_5)
	.align		4
.L_5:
        /*001c*/ 	.word	index@(_Z10searchTextPcS_ii)
        /*0020*/ 	.word	0x00000008
.L_6:


//--------------------- .nv.compat                --------------------------
	.section	.nv.compat,"",@"SHT_CUDA_COMPAT_INFO"
	.align	4
        /*0000*/ 	.byte	0x02, 0x09, 0x00, 0x00, 0x02, 0x02, 0x01, 0x00, 0x02, 0x05, 0x05, 0x00, 0x03, 0x07, 0x01, 0x01
        /*0010*/ 	.byte	0x02, 0x03, 0x00, 0x00, 0x02, 0x06, 0x01, 0x00, 0x04, 0x0b, 0x08, 0x00, 0x09, 0x00, 0x00, 0x00
        /*0020*/ 	.byte	0x00, 0x00, 0x00, 0x00


//--------------------- .nv.info._Z10searchTextPcS_ii --------------------------
	.section	.nv.info._Z10searchTextPcS_ii,"",@"SHT_CUDA_INFO"
	.sectionflags	@""
	.align	4


	//----- nvinfo : EIATTR_CUDA_API_VERSION
	.align		4
        /*0000*/ 	.byte	0x04, 0x37
        /*0002*/ 	.short	(.L_8 - .L_7)
.L_7:
        /*0004*/ 	.word	0x00000082


	//----- nvinfo : EIATTR_KPARAM_INFO
	.align		4
.L_8:
        /*0008*/ 	.byte	0x04, 0x17
        /*000a*/ 	.short	(.L_10 - .L_9)
.L_9:
        /*000c*/ 	.word	0x00000000
        /*0010*/ 	.short	0x0003
        /*0012*/ 	.short	0x0014
        /*0014*/ 	.byte	0x00, 0xf0, 0x11, 0x00


	//----- nvinfo : EIATTR_KPARAM_INFO
	.align		4
.L_10:
        /*0018*/ 	.byte	0x04, 0x17
        /*001a*/ 	.short	(.L_12 - .L_11)
.L_11:
        /*001c*/ 	.word	0x00000000
        /*0020*/ 	.short	0x0002
        /*0022*/ 	.short	0x0010
        /*0024*/ 	.byte	0x00, 0xf0, 0x11, 0x00


	//----- nvinfo : EIATTR_KPARAM_INFO
	.align		4
.L_12:
        /*0028*/ 	.byte	0x04, 0x17
        /*002a*/ 	.short	(.L_14 - .L_13)
.L_13:
        /*002c*/ 	.word	0x00000000
        /*0030*/ 	.short	0x0001
        /*0032*/ 	.short	0x0008
        /*0034*/ 	.byte	0x00, 0xf5, 0x21, 0x00


	//----- nvinfo : EIATTR_KPARAM_INFO
	.align		4
.L_14:
        /*0038*/ 	.byte	0x04, 0x17
        /*003a*/ 	.short	(.L_16 - .L_15)
.L_15:
        /*003c*/ 	.word	0x00000000
        /*0040*/ 	.short	0x0000
        /*0042*/ 	.short	0x0000
        /*0044*/ 	.byte	0x00, 0xf5, 0x21, 0x00


	//----- nvinfo : EIATTR_SPARSE_MMA_MASK
	.align		4
.L_16:
        /*0048*/ 	.byte	0x03, 0x50
        /*004a*/ 	.short	0x0000


	//----- nvinfo : EIATTR_MAXREG_COUNT
	.align		4
        /*004c*/ 	.byte	0x03, 0x1b
        /*004e*/ 	.short	0x00ff


	//----- nvinfo : EIATTR_EXTERNS
	.align		4
        /*0050*/ 	.byte	0x04, 0x0f
        /*0052*/ 	.short	(.L_18 - .L_17)


	//   ....[0]....
	.align		4
.L_17:
        /*0054*/ 	.word	index@(vprintf)


	//----- nvinfo : EIATTR_MERCURY_ISA_VERSION
	.align		4
.L_18:
        /*0058*/ 	.byte	0x03, 0x5f
        /*005a*/ 	.short	0x0101


	//----- nvinfo : EIATTR_VRC_CTA_INIT_COUNT
	.align		4
        /*005c*/ 	.byte	0x02, 0x4a
	.zero		1
	.zero		1


	//----- nvinfo : EIATTR_SYSCALL_OFFSETS
	.align		4
        /*0060*/ 	.byte	0x04, 0x46
        /*0062*/ 	.short	(.L_20 - .L_19)


	//   ....[0]....
.L_19:
        /*0064*/ 	.word	0x00000300


	//----- nvinfo : EIATTR_EXIT_INSTR_OFFSETS
	.align		4
.L_20:
        /*0068*/ 	.byte	0x04, 0x1c
        /*006a*/ 	.short	(.L_22 - .L_21)


	//   ....[0]....
.L_21:
        /*006c*/ 	.word	0x000000c0


	//   ....[1]....
        /*0070*/ 	.word	0x00000160


	//   ....[2]....
        /*0074*/ 	.word	0x00000270


	//   ....[3]....
        /*0078*/ 	.word	0x00000310


	//----- nvinfo : EIATTR_CRS_STACK_SIZE
	.align		4
.L_22:
        /*007c*/ 	.byte	0x04, 0x1e
        /*007e*/ 	.short	(.L_24 - .L_23)
.L_23:
        /*0080*/ 	.word	0x00000000


	//----- nvinfo : EIATTR_CBANK_PARAM_SIZE
	.align		4
.L_24:
        /*0084*/ 	.byte	0x03, 0x19
        /*0086*/ 	.short	0x0018


	//----- nvinfo : EIATTR_PARAM_CBANK
	.align		4
        /*0088*/ 	.byte	0x04, 0x0a
        /*008a*/ 	.short	(.L_26 - .L_25)
	.align		4
.L_25:
        /*008c*/ 	.word	index@(.nv.constant0._Z10searchTextPcS_ii)
        /*0090*/ 	.short	0x0380
        /*0092*/ 	.short	0x0018


	//----- nvinfo : EIATTR_SW_WAR
	.align		4
.L_26:
        /*0094*/ 	.byte	0x04, 0x36
        /*0096*/ 	.short	(.L_28 - .L_27)
.L_27:
        /*0098*/ 	.word	0x00000008
.L_28:


//--------------------- .nv.callgraph             --------------------------
	.section	.nv.callgraph,"",@"SHT_CUDA_CALLGRAPH"
	.align	4
	.sectionentsize	8
	.align		4
        /*0000*/ 	.word	0x00000000
	.align		4
        /*0004*/ 	.word	0xffffffff
	.align		4
        /*0008*/ 	.word	index@(_Z10searchTextPcS_ii)
	.align		4
        /*000c*/ 	.word	index@(vprintf)
	.align		4
        /*0010*/ 	.word	0x00000000
	.align		4
        /*0014*/ 	.word	0xfffffffe
	.align		4
        /*0018*/ 	.word	0x00000000
	.align		4
        /*001c*/ 	.word	0xfffffffd
	.align		4
        /*0020*/ 	.word	0x00000000
	.align		4
        /*0024*/ 	.word	0xfffffffc


//--------------------- .nv.constant4             --------------------------
	.section	.nv.constant4,"a",@progbits
	.align	8
	.align		8
.nv.constant4:
        /*0000*/ 	.dword	vprintf
	.align		8
        /*0008*/ 	.dword	$str


//--------------------- .text._Z10searchTextPcS_ii --------------------------
	.section	.text._Z10searchTextPcS_ii,"ax",@progbits
	.align	128
        .global         _Z10searchTextPcS_ii
        .type           _Z10searchTextPcS_ii,@function
        .size           _Z10searchTextPcS_ii,(.L_x_5 - _Z10searchTextPcS_ii)
        .other          _Z10searchTextPcS_ii,@"STO_CUDA_ENTRY STV_DEFAULT"
_Z10searchTextPcS_ii:
.text._Z10searchTextPcS_ii:
[----:B------:R-:W0:Y:S08]  /*0000*/  LDC R1, c[0x0][0x37c] ;  /* 0x0000df00ff017b82 */ /* 0x000e300000000800 */
[----:B------:R-:W1:Y:S01]  /*0010*/  LDC R8, c[0x0][0x394] ;  /* 0x0000e500ff087b82 */ /* 0x000e620000000800 */
[----:B------:R-:W2:Y:S01]  /*0020*/  S2R R0, SR_TID.X ;  /* 0x0000000000007919 */ /* 0x000ea20000002100 */
[----:B------:R-:W3:Y:S01]  /*0030*/  LDCU UR5, c[0x0][0x2f8] ;  /* 0x00005f00ff0577ac */ /* 0x000ee20008000800 */
[----:B0-----:R-:W-:Y:S01]  /*0040*/  VIADD R1, R1, 0xfffffff8 ;  /* 0xfffffff801017836 */ /* 0x001fe20000000000 */
[----:B------:R-:W0:Y:S04]  /*0050*/  LDCU UR6, c[0x0][0x2fc] ;  /* 0x00005f80ff0677ac */ /* 0x000e280008000800 */
[----:B------:R-:W4:Y:S01]  /*0060*/  S2UR UR4, SR_CTAID.X ;  /* 0x00000000000479c3 */ /* 0x000f220000002500 */
[----:B---3--:R-:W-:-:S02]  /*0070*/  IADD3 R6, P1, PT, R1, UR5, RZ ;  /* 0x0000000501067c10 */ /* 0x008fc4000ff3e0ff */
[----:B-1----:R-:W-:-:S03]  /*0080*/  ISETP.GE.AND P0, PT, R8, 0x1, PT ;  /* 0x000000010800780c */ /* 0x002fc60003f06270 */
[----:B0-----:R-:W-:Y:S01]  /*0090*/  IMAD.X R7, RZ, RZ, UR6, P1 ;  /* 0x00000006ff077e24 */ /* 0x001fe200088e06ff */
[----:B----4-:R-:W-:-:S06]  /*00a0*/  USHF.L.U32 UR4, UR4, 0xa, URZ ;  /* 0x0000000a04047899 */ /* 0x010fcc00080006ff */
[----:B--2---:R-:W-:-:S03]  /*00b0*/  LOP3.LUT R0, R0, UR4, RZ, 0xfc, !PT ;  /* 0x0000000400007c12 */ /* 0x004fc6000f8efcff */
[----:B------:R-:W-:Y:S05]  /*00c0*/  @!P0 EXIT ;  /* 0x000000000000894d */ /* 0x000fea0003800000 */
[----:B------:R-:W0:Y:S01]  /*00d0*/  LDCU.64 UR4, c[0x0][0x380] ;  /* 0x00007000ff0477ac */ /* 0x000e220008000a00 */
[----:B------:R-:W1:Y:S01]  /*00e0*/  LDC.64 R2, c[0x0][0x388] ;  /* 0x0000e200ff027b82 */ /* 0x000e620000000a00 */
[----:B------:R-:W1:Y:S01]  /*00f0*/  LDCU.64 UR36, c[0x0][0x358] ;  /* 0x00006b00ff2477ac */ /* 0x000e620008000a00 */
[----:B------:R-:W2:Y:S01]  /*0100*/  LDCU.128 UR40, c[0x0][0x380] ;  /* 0x00007000ff2877ac */ /* 0x000ea20008000c00 */
[----:B0-----:R-:W-:-:S04]  /*0110*/  IADD3 R4, P0, PT, R0, UR4, RZ ;  /* 0x0000000400047c10 */ /* 0x001fc8000ff1e0ff */
[----:B------:R-:W-:Y:S01]  /*0120*/  LEA.HI.X.SX32 R5, R0, UR5, 0x1, P0 ;  /* 0x0000000500057c11 */ /* 0x000fe200080f0eff */
[----:B-1----:R-:W3:Y:S04]  /*0130*/  LDG.E.U8 R3, desc[UR36][R2.64] ;  /* 0x0000002402037981 */ /* 0x002ee8000c1e1100 */
[----:B------:R-:W3:Y:S02]  /*0140*/  LDG.E.U8 R4, desc[UR36][R4.64] ;  /* 0x0000002404047981 */ /* 0x000ee4000c1e1100 */
[----:B---3--:R-:W-:-:S13]  /*0150*/  ISETP.NE.AND P0, PT, R4, R3, PT ;  /* 0x000000030400720c */ /* 0x008fda0003f05270 */
[----:B--2---:R-:W-:Y:S05]  /*0160*/  @P0 EXIT ;  /* 0x000000000000094d */ /* 0x004fea0003800000 */
[----:B------:R-:W-:Y:S01]  /*0170*/  BSSY.RECONVERGENT B0, `(.L_x_0) ;  /* 0x0000011000007945 */ /* 0x000fe20003800200 */
[----:B------:R-:W-:Y:S02]  /*0180*/  VIADD R8, R8, 0xffffffff ;  /* 0xffffffff08087836 */ /* 0x000fe40000000000 */
[----:B------:R-:W-:Y:S02]  /*0190*/  IMAD.MOV.U32 R9, RZ, RZ, RZ ;  /* 0x000000ffff097224 */ /* 0x000fe400078e00ff */
[----:B------:R-:W-:-:S07]  /*01a0*/  IMAD.MOV.U32 R10, RZ, RZ, R0 ;  /* 0x000000ffff0a7224 */ /* 0x000fce00078e0000 */
.L_x_2:
[----:B------:R-:W-:-:S13]  /*01b0*/  ISETP.NE.AND P0, PT, R9, R8, PT ;  /* 0x000000080900720c */ /* 0x000fda0003f05270 */
[----:B------:R-:W-:Y:S05]  /*01c0*/  @!P0 BRA `(.L_x_1) ;  /* 0x00000000002c8947 */ /* 0x000fea0003800000 */
[----:B------:R-:W-:Y:S02]  /*01d0*/  VIADD R9, R9, 0x1 ;  /* 0x0000000109097836 */ /* 0x000fe40000000000 */
[----:B------:R-:W-:-:S03]  /*01e0*/  VIADD R10, R10, 0x1 ;  /* 0x000000010a0a7836 */ /* 0x000fc60000000000 */
[----:B------:R-:W-:Y:S02]  /*01f0*/  IADD3 R4, P1, PT, R9, UR42, RZ ;  /* 0x0000002a09047c10 */ /* 0x000fe4000ff3e0ff */
[----:B------:R-:W-:-:S03]  /*0200*/  IADD3 R2, P0, PT, R10, UR40, RZ ;  /* 0x000000280a027c10 */ /* 0x000fc6000ff1e0ff */
[----:B------:R-:W-:Y:S01]  /*0210*/  IMAD.X R5, RZ, RZ, UR43, P1 ;  /* 0x0000002bff057e24 */ /* 0x000fe200088e06ff */
[----:B------:R-:W-:-:S05]  /*0220*/  LEA.HI.X.SX32 R3, R10, UR41, 0x1, P0 ;  /* 0x000000290a037c11 */ /* 0x000fca00080f0eff */
[----:B------:R-:W2:Y:S04]  /*0230*/  LDG.E.U8 R2, desc[UR36][R2.64] ;  /* 0x0000002402027981 */ /* 0x000ea8000c1e1100 */
[----:B------:R-:W2:Y:S02]  /*0240*/  LDG.E.U8 R5, desc[UR36][R4.64] ;  /* 0x0000002404057981 */ /* 0x000ea4000c1e1100 */
[----:B--2---:R-:W-:-:S13]  /*0250*/  ISETP.NE.AND P0, PT, R2, R5, PT ;  /* 0x000000050200720c */ /* 0x004fda0003f05270 */
[----:B------:R-:W-:Y:S05]  /*0260*/  @!P0 BRA `(.L_x_2) ;  /* 0xfffffffc00d08947 */ /* 0x000fea000383ffff */
[----:B------:R-:W-:Y:S05]  /*0270*/  EXIT ;  /* 0x000000000000794d */ /* 0x000fea0003800000 */
.L_x_1:
[----:B------:R-:W-:Y:S05]  /*0280*/  BSYNC.RECONVERGENT B0 ;  /* 0x0000000000007941 */ /* 0x000fea0003800200 */
.L_x_0:
[----:B------:R-:W-:Y:S01]  /*0290*/  MOV R2, 0x0 ;  /* 0x0000000000027802 */ /* 0x000fe20000000f00 */
[----:B------:R0:W-:Y:S01]  /*02a0*/  STL [R1], R0 ;  /* 0x0000000001007387 */ /* 0x0001e20000100800 */
[----:B------:R-:W1:Y:S04]  /*02b0*/  LDCU.64 UR4, c[0x4][0x8] ;  /* 0x01000100ff0477ac */ /* 0x000e680008000a00 */
[----:B------:R-:W2:Y:S01]  /*02c0*/  LDC.64 R2, c[0x4][R2] ;  /* 0x0100000002027b82 */ /* 0x000ea20000000a00 */
[----:B-1----:R-:W-:Y:S02]  /*02d0*/  IMAD.U32 R4, RZ, RZ, UR4 ;  /* 0x00000004ff047e24 */ /* 0x002fe4000f8e00ff */
[----:B0-----:R-:W-:-:S07]  /*02e0*/  IMAD.U32 R5, RZ, RZ, UR5 ;  /* 0x00000005ff057e24 */ /* 0x001fce000f8e00ff */
[----:B------:R-:W-:-:S07]  /*02f0*/  LEPC R20, `(.L_x_3) ;  /* 0x000000001014794e */ /* 0x000fce0000000000 */
[----:B--2---:R-:W-:Y:S05]  /*0300*/  CALL.ABS.NOINC R2 ;  /* 0x0000000002007343 */ /* 0x004fea0003c00000 */
.L_x_3:
[----:B------:R-:W-:Y:S05]  /*0310*/  EXIT ;  /* 0x000000000000794d */ /* 0x000fea0003800000 */
.L_x_4:
[----:B------:R-:W-:-:S00]  /*0320*/  BRA `(.L_x_4) ;  /* 0xfffffffc00fc7947 */ /* 0x000fc0000383ffff */
[----:B------:R-:W-:-:S00]  /*0330*/  NOP ;  /* 0x0000000000007918 */ /* 0x000fc00000000000 */
        /* <DEDUP_REMOVED lines=12> */
.L_x_5:


//--------------------- .nv.global.init           --------------------------
	.section	.nv.global.init,"aw",@progbits
.nv.global.init:
	.type		$str,@object
	.size		$str,(.L_0 - $str)
$str:
        /*0000*/ 	.byte	0x4d, 0x61, 0x74, 0x63, 0x68, 0x20, 0x66, 0x6f, 0x75, 0x6e, 0x64, 0x20, 0x61, 0x74, 0x20, 0x25
        /*0010*/ 	.byte	0x64, 0x0a, 0x00
.L_0:


//--------------------- .nv.shared.reserved.0     --------------------------
	.section	.nv.shared.reserved.0,"aw",@nobits
	.weak		__nv_reservedSMEM_offset_0_alias
	.size		__nv_reservedSMEM_offset_0_alias, 0, 64
	.other		__nv_reservedSMEM_offset_0_alias,@"STO_CUDA_RESERVED_SHARED STV_DEFAULT"
__nv_reservedSMEM_offset_0_alias:
	.zero		0
	.zero		64


//--------------------- .nv.constant0._Z10searchTextPcS_ii --------------------------
	.section	.nv.constant0._Z10searchTextPcS_ii,"a",@progbits
	.sectionflags	@""
	.align	4
.nv.constant0._Z10searchTextPcS_ii:
	.zero		920


//--------------------- SYMBOLS --------------------------

	.type		.nv.reservedSmem.offset0,@object
	.size		.nv.reservedSmem.offset0,0x4
	.type		vprintf,@function
